	.headerflags	@"EF_CUDA_TEXMODE_UNIFIED EF_CUDA_64BIT_ADDRESS EF_CUDA_ACCELERATORS EF_CUDA_SM90 EF_CUDA_VIRTUAL_SM(EF_CUDA_SM90)"
	.elftype	@"ET_EXEC"


//--------------------- .nv.info                  --------------------------
	.section	.nv.info,"",@"SHT_CUDA_INFO"
	.align	4


	//----- nvinfo : EIATTR_REGCOUNT
	.align		4
        /*0000*/ 	.byte	0x04, 0x2f
        /*0002*/ 	.short	(.L_1 - .L_0)
	.align		4
.L_0:
        /*0004*/ 	.word	index@(triton_poi_fused_convolution_relu_5)
        /*0008*/ 	.word	0x0000001e


	//----- nvinfo : EIATTR_MIN_STACK_SIZE
	.align		4
.L_1:
        /*000c*/ 	.byte	0x04, 0x12
        /*000e*/ 	.short	(.L_3 - .L_2)
	.align		4
.L_2:
        /*0010*/ 	.word	index@(triton_poi_fused_convolution_relu_5)
        /*0014*/ 	.word	0x00000000


	//----- nvinfo : EIATTR_FRAME_SIZE
	.align		4
.L_3:
        /*0018*/ 	.byte	0x04, 0x11
        /*001a*/ 	.short	(.L_5 - .L_4)
	.align		4
.L_4:
        /*001c*/ 	.word	index@(triton_poi_fused_convolution_relu_5)
        /*0020*/ 	.word	0x00000000


	//----- nvinfo : EIATTR_MIN_STACK_SIZE
	.align		4
.L_5:
        /*0024*/ 	.byte	0x04, 0x12
        /*0026*/ 	.short	(.L_7 - .L_6)
	.align		4
.L_6:
        /*0028*/ 	.word	index@(triton_poi_fused_convolution_relu_5)
        /*002c*/ 	.word	0x00000000
.L_7:


//--------------------- .nv.info.triton_poi_fused_convolution_relu_5 --------------------------
	.section	.nv.info.triton_poi_fused_convolution_relu_5,"",@"SHT_CUDA_INFO"
	.sectionflags	@""
	.align	4


	//----- nvinfo : EIATTR_CUDA_API_VERSION
	.align		4
        /*0000*/ 	.byte	0x04, 0x37
        /*0002*/ 	.short	(.L_9 - .L_8)
.L_8:
        /*0004*/ 	.word	0x0000007c


	//----- nvinfo : EIATTR_KPARAM_INFO
	.align		4
.L_9:
        /*0008*/ 	.byte	0x04, 0x17
        /*000a*/ 	.short	(.L_11 - .L_10)
.L_10:
        /*000c*/ 	.word	0x00000000
        /*0010*/ 	.short	0x0004
        /*0012*/ 	.short	0x001c
        /*0014*/ 	.byte	0x00, 0xf0, 0x11, 0x00


	//----- nvinfo : EIATTR_KPARAM_INFO
	.align		4
.L_11:
        /*0018*/ 	.byte	0x04, 0x17
        /*001a*/ 	.short	(.L_13 - .L_12)
.L_12:
        /*001c*/ 	.word	0x00000000
        /*0020*/ 	.short	0x0003
        /*0022*/ 	.short	0x0018
        /*0024*/ 	.byte	0x00, 0xf0, 0x11, 0x00


	//----- nvinfo : EIATTR_KPARAM_INFO
	.align		4
.L_13:
        /*0028*/ 	.byte	0x04, 0x17
        /*002a*/ 	.short	(.L_15 - .L_14)
.L_14:
        /*002c*/ 	.word	0x00000000
        /*0030*/ 	.short	0x0002
        /*0032*/ 	.short	0x0010
        /*0034*/ 	.byte	0x00, 0xf4, 0x21, 0x00


	//----- nvinfo : EIATTR_KPARAM_INFO
	.align		4
.L_15:
        /*0038*/ 	.byte	0x04, 0x17
        /*003a*/ 	.short	(.L_17 - .L_16)
.L_16:
        /*003c*/ 	.word	0x00000000
        /*0040*/ 	.short	0x0001
        /*0042*/ 	.short	0x0008
        /*0044*/ 	.byte	0x00, 0xf4, 0x21, 0x00


	//----- nvinfo : EIATTR_KPARAM_INFO
	.align		4
.L_17:
        /*0048*/ 	.byte	0x04, 0x17
        /*004a*/ 	.short	(.L_19 - .L_18)
.L_18:
        /*004c*/ 	.word	0x00000000
        /*0050*/ 	.short	0x0000
        /*0052*/ 	.short	0x0000
        /*0054*/ 	.byte	0x00, 0xf4, 0x21, 0x00


	//----- nvinfo : EIATTR_SPARSE_MMA_MASK
	.align		4
.L_19:
        /*0058*/ 	.byte	0x03, 0x50
        /*005a*/ 	.short	0x0000


	//----- nvinfo : EIATTR_MAXREG_COUNT
	.align		4
        /*005c*/ 	.byte	0x03, 0x1b
        /*005e*/ 	.short	0x00ff


	//----- nvinfo : EIATTR_EXIT_INSTR_OFFSETS
	.align		4
        /*0060*/ 	.byte	0x04, 0x1c
        /*0062*/ 	.short	(.L_21 - .L_20)


	//   ....[0]....
.L_20:
        /*0064*/ 	.word	0x00000a30


	//   ....[1]....
        /*0068*/ 	.word	0x00000a80


	//----- nvinfo : EIATTR_REQNTID
	.align		4
.L_21:
        /*006c*/ 	.byte	0x04, 0x10
        /*006e*/ 	.short	(.L_23 - .L_22)
.L_22:
        /*0070*/ 	.word	0x00000080
        /*0074*/ 	.word	0x00000001
        /*0078*/ 	.word	0x00000001


	//----- nvinfo : EIATTR_CBANK_PARAM_SIZE
	.align		4
.L_23:
        /*007c*/ 	.byte	0x03, 0x19
        /*007e*/ 	.short	0x0020


	//----- nvinfo : EIATTR_PARAM_CBANK
	.align		4
        /*0080*/ 	.byte	0x04, 0x0a
        /*0082*/ 	.short	(.L_25 - .L_24)
	.align		4
.L_24:
        /*0084*/ 	.word	index@(.nv.constant0.triton_poi_fused_convolution_relu_5)
        /*0088*/ 	.short	0x0210
        /*008a*/ 	.short	0x0020


	//----- nvinfo : EIATTR_SW_WAR
	.align		4
.L_25:
        /*008c*/ 	.byte	0x04, 0x36
        /*008e*/ 	.short	(.L_27 - .L_26)
.L_26:
        /*0090*/ 	.word	0x00000008
.L_27:


//--------------------- .nv.callgraph             --------------------------
	.section	.nv.callgraph,"",@"SHT_CUDA_CALLGRAPH"
	.align	4
	.sectionentsize	8
	.align		4
        /*0000*/ 	.word	0x00000000
	.align		4
        /*0004*/ 	.word	0xffffffff
	.align		4
        /*0008*/ 	.word	0x00000000
	.align		4
        /*000c*/ 	.word	0xfffffffe
	.align		4
        /*0010*/ 	.word	0x00000000
	.align		4
        /*0014*/ 	.word	0xfffffffd
	.align		4
        /*0018*/ 	.word	0x00000000
	.align		4
        /*001c*/ 	.word	0xfffffffc


//--------------------- .text.triton_poi_fused_convolution_relu_5 --------------------------
	.section	.text.triton_poi_fused_convolution_relu_5,"ax",@progbits
	.sectionflags	@"SHF_BARRIERS=1"
	.align	128
        .global         triton_poi_fused_convolution_relu_5
        .type           triton_poi_fused_convolution_relu_5,@function
        .size           triton_poi_fused_convolution_relu_5,(.L_x_1 - triton_poi_fused_convolution_relu_5)
        .other          triton_poi_fused_convolution_relu_5,@"STO_CUDA_ENTRY STV_DEFAULT"
triton_poi_fused_convolution_relu_5:
.text.triton_poi_fused_convolution_relu_5:
[----:B------:R-:W0:Y:S01]  /*0000*/  LDC R1, c[0x0][0x28] ;  /* 0x00000a00ff017b82 */ /* 0x000e220000000800 */
[----:B------:R-:W1:Y:S07]  /*0010*/  S2R R0, SR_CTAID.Y ;  /* 0x0000000000007919 */ /* 0x000e6e0000002600 */
[----:B------:R-:W2:Y:S01]  /*0020*/  LDC.64 R4, c[0x0][0x218] ;  /* 0x00008600ff047b82 */ /* 0x000ea20000000a00 */
[----:B------:R-:W-:Y:S01]  /*0030*/  CS2R R10, SRZ ;  /* 0x00000000000a7805 */ /* 0x000fe2000001ff00 */
[----:B------:R-:W-:Y:S01]  /*0040*/  ULDC.64 UR6, c[0x0][0x208] ;  /* 0x0000820000067ab9 */ /* 0x000fe20000000a00 */
[----:B------:R-:W3:Y:S01]  /*0050*/  S2R R2, SR_TID.X ;  /* 0x0000000000027919 */ /* 0x000ee20000002100 */
[----:B------:R-:W4:Y:S04]  /*0060*/  S2R R9, SR_CTAID.X ;  /* 0x0000000000097919 */ /* 0x000f280000002500 */
[----:B------:R-:W5:Y:S01]  /*0070*/  LDC.64 R12, c[0x0][0x210] ;  /* 0x00008400ff0c7b82 */ /* 0x000f620000000a00 */
[----:B-1----:R-:W-:-:S02]  /*0080*/  IMAD.SHL.U32 R0, R0, 0x20, RZ ;  /* 0x0000002000007824 */ /* 0x002fc400078e00ff */
[----:B---3--:R-:W-:Y:S01]  /*0090*/  IMAD.SHL.U32 R3, R2, 0x4, RZ ;  /* 0x0000000402037824 */ /* 0x008fe200078e00ff */
[----:B------:R-:W-:-:S04]  /*00a0*/  SHF.R.U32.HI R16, RZ, 0x3, R2 ;  /* 0x00000003ff107819 */ /* 0x000fc80000011602 */
[----:B------:R-:W-:Y:S02]  /*00b0*/  LOP3.LUT R6, R0, 0x1c, R3, 0xf8, !PT ;  /* 0x0000001c00067812 */ /* 0x000fe400078ef803 */
[----:B------:R-:W-:Y:S02]  /*00c0*/  SGXT.U32 R16, R16, 0x4 ;  /* 0x000000041010781a */ /* 0x000fe40000000000 */
[C---:B------:R-:W-:Y:S01]  /*00d0*/  ISETP.GE.AND P2, PT, R6.reuse, 0x300, PT ;  /* 0x000003000600780c */ /* 0x040fe20003f46270 */
[----:B------:R-:W-:-:S05]  /*00e0*/  IMAD.HI R3, R6, 0x2aaaaaab, RZ ;  /* 0x2aaaaaab06037827 */ /* 0x000fca00078e02ff */
[----:B------:R-:W-:-:S04]  /*00f0*/  SHF.R.U32.HI R8, RZ, 0x1f, R3 ;  /* 0x0000001fff087819 */ /* 0x000fc80000011603 */
[----:B------:R-:W-:Y:S01]  /*0100*/  LEA.HI.SX32 R7, R3, R8, 0x1b ;  /* 0x0000000803077211 */ /* 0x000fe200078fdaff */
[----:B----4-:R-:W-:Y:S01]  /*0110*/  IMAD.SHL.U32 R3, R9, 0x20, RZ ;  /* 0x0000002009037824 */ /* 0x010fe200078e00ff */
[----:B------:R-:W-:-:S03]  /*0120*/  CS2R R8, SRZ ;  /* 0x0000000000087805 */ /* 0x000fc6000001ff00 */
[----:B------:R-:W-:Y:S01]  /*0130*/  IMAD R18, R7, -0xc0, R6 ;  /* 0xffffff4007127824 */ /* 0x000fe200078e0206 */
[----:B------:R-:W-:Y:S02]  /*0140*/  LOP3.LUT R6, R3, R16, RZ, 0xfc, !PT ;  /* 0x0000001003067212 */ /* 0x000fe400078efcff */
[----:B------:R-:W-:Y:S01]  /*0150*/  LOP3.LUT R14, R3, 0x10, R16, 0xfe, !PT ;  /* 0x00000010030e7812 */ /* 0x000fe200078efe10 */
[----:B------:R-:W-:Y:S01]  /*0160*/  IMAD R7, R7, 0x24c0, R18 ;  /* 0x000024c007077824 */ /* 0x000fe200078e0212 */
[----:B------:R-:W-:Y:S01]  /*0170*/  ISETP.LT.AND P0, PT, R6, 0x31, !P2 ;  /* 0x000000310600780c */ /* 0x000fe20005701270 */
[----:B--2---:R-:W-:Y:S01]  /*0180*/  IMAD.WIDE R18, R18, 0x4, R4 ;  /* 0x0000000412127825 */ /* 0x004fe200078e0204 */
[----:B------:R-:W-:Y:S02]  /*0190*/  ISETP.LT.AND P1, PT, R14, 0x31, !P2 ;  /* 0x000000310e00780c */ /* 0x000fe40005721270 */
[----:B------:R-:W-:Y:S01]  /*01a0*/  CS2R R4, SRZ ;  /* 0x0000000000047805 */ /* 0x000fe2000001ff00 */
[----:B------:R-:W-:Y:S01]  /*01b0*/  IMAD R21, R6, 0xc0, R7 ;  /* 0x000000c006157824 */ /* 0x000fe200078e0207 */
[----:B------:R-:W-:Y:S01]  /*01c0*/  CS2R R6, SRZ ;  /* 0x0000000000067805 */ /* 0x000fe2000001ff00 */
[----:B------:R-:W2:Y:S02]  /*01d0*/  @!P2 LDG.E.EL.128 R8, desc[UR6][R18.64] ;  /* 0x000000061208a981 */ /* 0x000ea4000c2e1d00 */
[----:B------:R-:W-:-:S02]  /*01e0*/  VIADD R23, R21, 0xc00 ;  /* 0x00000c0015177836 */ /* 0x000fc40000000000 */
[----:B-----5:R-:W-:Y:S01]  /*01f0*/  IMAD.WIDE R20, R21, 0x4, R12 ;  /* 0x0000000415147825 */ /* 0x020fe200078e020c */
[----:B------:R-:W-:-:S03]  /*0200*/  CS2R R14, SRZ ;  /* 0x00000000000e7805 */ /* 0x000fc6000001ff00 */
[----:B------:R-:W-:Y:S01]  /*0210*/  IMAD.WIDE R22, R23, 0x4, R12 ;  /* 0x0000000417167825 */ /* 0x000fe200078e020c */
[----:B------:R-:W-:Y:S01]  /*0220*/  CS2R R12, SRZ ;  /* 0x00000000000c7805 */ /* 0x000fe2000001ff00 */
[----:B------:R1:W2:Y:S05]  /*0230*/  @P0 LDG.E.EL.128 R4, desc[UR6][R20.64] ;  /* 0x0000000614040981 */ /* 0x0002aa000c2e1d00 */
[----:B------:R-:W3:Y:S01]  /*0240*/  @P1 LDG.E.EL.128 R12, desc[UR6][R22.64] ;  /* 0x00000006160c1981 */ /* 0x000ee2000c2e1d00 */
[----:B------:R-:W4:Y:S01]  /*0250*/  S2UR UR5, SR_CgaCtaId ;  /* 0x00000000000579c3 */ /* 0x000f220000008800 */
[----:B------:R-:W-:-:S05]  /*0260*/  IMAD.SHL.U32 R17, R2, 0x80, RZ ;  /* 0x0000008002117824 */ /* 0x000fca00078e00ff */
[----:B------:R-:W-:-:S04]  /*0270*/  LOP3.LUT R17, R17, 0x380, RZ, 0xc0, !PT ;  /* 0x0000038011117812 */ /* 0x000fc800078ec0ff */
[C---:B------:R-:W-:Y:S02]  /*0280*/  LOP3.LUT R16, R17.reuse, R16, RZ, 0xfc, !PT ;  /* 0x0000001011107212 */ /* 0x040fe400078efcff */
[C---:B-1----:R-:W-:Y:S02]  /*0290*/  LOP3.LUT R21, R17.reuse, 0x20, RZ, 0xfc, !PT ;  /* 0x0000002011157812 */ /* 0x042fe400078efcff */
[C---:B------:R-:W-:Y:S02]  /*02a0*/  LOP3.LUT R25, R17.reuse, 0x40, RZ, 0xfc, !PT ;  /* 0x0000004011197812 */ /* 0x040fe400078efcff */
[C---:B------:R-:W-:Y:S02]  /*02b0*/  LOP3.LUT R27, R17.reuse, 0x60, RZ, 0xfc, !PT ;  /* 0x00000060111b7812 */ /* 0x040fe400078efcff */
[-C--:B------:R-:W-:Y:S02]  /*02c0*/  LEA.HI R20, R17, R16.reuse, RZ, 0x1b ;  /* 0x0000001011147211 */ /* 0x080fe400078fd8ff */
[----:B------:R-:W-:-:S02]  /*02d0*/  LEA.HI R19, R21, R16, RZ, 0x1b ;  /* 0x0000001015137211 */ /* 0x000fc400078fd8ff */
[-C--:B------:R-:W-:Y:S02]  /*02e0*/  LEA.HI R17, R25, R16.reuse, RZ, 0x1b ;  /* 0x0000001019117211 */ /* 0x080fe400078fd8ff */
[----:B------:R-:W-:Y:S02]  /*02f0*/  LEA.HI R18, R27, R16, RZ, 0x1b ;  /* 0x000000101b127211 */ /* 0x000fe400078fd8ff */
[----:B------:R-:W1:Y:S01]  /*0300*/  S2R R16, SR_TID.X ;  /* 0x0000000000107919 */ /* 0x000e620000002100 */
[----:B------:R-:W-:Y:S02]  /*0310*/  UMOV UR4, 0x400 ;  /* 0x0000040000047882 */ /* 0x000fe40000000000 */
[----:B----4-:R-:W-:-:S06]  /*0320*/  UPRMT UR4, UR5, 0x654, UR4 ;  /* 0x0000065405047896 */ /* 0x010fcc0008000004 */
[----:B------:R-:W-:Y:S02]  /*0330*/  LEA R20, R20, UR4, 0x2 ;  /* 0x0000000414147c11 */ /* 0x000fe4000f8e10ff */
[----:B------:R-:W-:Y:S02]  /*0340*/  LEA R19, R19, UR4, 0x2 ;  /* 0x0000000413137c11 */ /* 0x000fe4000f8e10ff */
[----:B------:R-:W-:Y:S02]  /*0350*/  LEA R17, R17, UR4, 0x2 ;  /* 0x0000000411117c11 */ /* 0x000fe4000f8e10ff */
[----:B------:R-:W-:Y:S02]  /*0360*/  LEA R18, R18, UR4, 0x2 ;  /* 0x0000000412127c11 */ /* 0x000fe4000f8e10ff */
[C---:B--2---:R-:W-:Y:S01]  /*0370*/  FSETP.GEU.AND P5, PT, R8.reuse, -R4, PT ;  /* 0x800000040800720b */ /* 0x044fe20003fae000 */
[----:B------:R-:W-:Y:S01]  /*0380*/  FADD R4, R8, R4 ;  /* 0x0000000408047221 */ /* 0x000fe20000000000 */
[C---:B------:R-:W-:Y:S01]  /*0390*/  FSETP.GEU.AND P0, PT, R9.reuse, -R5, PT ;  /* 0x800000050900720b */ /* 0x040fe20003f0e000 */
[----:B------:R-:W-:Y:S01]  /*03a0*/  FADD R5, R9, R5 ;  /* 0x0000000509057221 */ /* 0x000fe20000000000 */
[C---:B------:R-:W-:Y:S01]  /*03b0*/  FSETP.GEU.AND P1, PT, R10.reuse, -R6, PT ;  /* 0x800000060a00720b */ /* 0x040fe20003f2e000 */
[----:B------:R-:W-:Y:S01]  /*03c0*/  FADD R6, R10, R6 ;  /* 0x000000060a067221 */ /* 0x000fe20000000000 */
[C---:B------:R-:W-:Y:S01]  /*03d0*/  FSETP.GEU.AND P2, PT, R11.reuse, -R7, PT ;  /* 0x800000070b00720b */ /* 0x040fe20003f4e000 */
[----:B------:R-:W-:Y:S01]  /*03e0*/  FADD R7, R11, R7 ;  /* 0x000000070b077221 */ /* 0x000fe20000000000 */
[C---:B---3--:R-:W-:Y:S01]  /*03f0*/  FSETP.GEU.AND P3, PT, R8.reuse, -R12, PT ;  /* 0x8000000c0800720b */ /* 0x048fe20003f6e000 */
[----:B------:R-:W-:Y:S01]  /*0400*/  FADD R8, R8, R12 ;  /* 0x0000000c08087221 */ /* 0x000fe20000000000 */
[C---:B------:R-:W-:Y:S01]  /*0410*/  FSETP.GEU.AND P4, PT, R9.reuse, -R13, PT ;  /* 0x8000000d0900720b */ /* 0x040fe20003f8e000 */
[----:B------:R-:W-:Y:S01]  /*0420*/  FADD R9, R9, R13 ;  /* 0x0000000d09097221 */ /* 0x000fe20000000000 */
[----:B------:R-:W-:-:S02]  /*0430*/  FSEL R13, R4, RZ, P5 ;  /* 0x000000ff040d7208 */ /* 0x000fc40002800000 */
[C---:B------:R-:W-:Y:S01]  /*0440*/  FSETP.GEU.AND P6, PT, R10.reuse, -R14, PT ;  /* 0x8000000e0a00720b */ /* 0x040fe20003fce000 */
[----:B------:R-:W-:Y:S01]  /*0450*/  FADD R10, R10, R14 ;  /* 0x0000000e0a0a7221 */ /* 0x000fe20000000000 */
[C---:B------:R-:W-:Y:S01]  /*0460*/  FSETP.GEU.AND P5, PT, R11.reuse, -R15, PT ;  /* 0x8000000f0b00720b */ /* 0x040fe20003fae000 */
[----:B------:R-:W-:Y:S01]  /*0470*/  FADD R11, R11, R15 ;  /* 0x0000000f0b0b7221 */ /* 0x000fe20000000000 */
[----:B------:R-:W-:Y:S02]  /*0480*/  FSEL R5, R5, RZ, P0 ;  /* 0x000000ff05057208 */ /* 0x000fe40000000000 */
[----:B------:R-:W-:Y:S02]  /*0490*/  FSEL R6, R6, RZ, P1 ;  /* 0x000000ff06067208 */ /* 0x000fe40000800000 */
[----:B------:R-:W-:Y:S01]  /*04a0*/  FSEL R7, R7, RZ, P2 ;  /* 0x000000ff07077208 */ /* 0x000fe20001000000 */
[----:B------:R1:W-:Y:S01]  /*04b0*/  STS [R20], R13 ;  /* 0x0000000d14007388 */ /* 0x0003e20000000800 */
[----:B------:R-:W-:-:S02]  /*04c0*/  FSEL R15, R8, RZ, P3 ;  /* 0x000000ff080f7208 */ /* 0x000fc40001800000 */
[----:B------:R-:W-:Y:S01]  /*04d0*/  FSEL R4, R9, RZ, P4 ;  /* 0x000000ff09047208 */ /* 0x000fe20002000000 */
[----:B------:R-:W-:Y:S01]  /*04e0*/  STS [R19+0x80], R5 ;  /* 0x0000800513007388 */ /* 0x000fe20000000800 */
[----:B------:R-:W-:Y:S02]  /*04f0*/  FSEL R8, R10, RZ, P6 ;  /* 0x000000ff0a087208 */ /* 0x000fe40003000000 */
[----:B------:R-:W-:Y:S01]  /*0500*/  FSEL R12, R11, RZ, P5 ;  /* 0x000000ff0b0c7208 */ /* 0x000fe20002800000 */
[----:B------:R-:W-:Y:S04]  /*0510*/  STS [R17+0x100], R6 ;  /* 0x0001000611007388 */ /* 0x000fe80000000800 */
[----:B------:R-:W-:Y:S04]  /*0520*/  STS [R18+0x180], R7 ;  /* 0x0001800712007388 */ /* 0x000fe80000000800 */
[----:B------:R-:W-:Y:S04]  /*0530*/  STS [R20+0x40], R15 ;  /* 0x0000400f14007388 */ /* 0x000fe80000000800 */
[----:B------:R2:W-:Y:S04]  /*0540*/  STS [R19+0xc0], R4 ;  /* 0x0000c00413007388 */ /* 0x0005e80000000800 */
[----:B------:R3:W-:Y:S04]  /*0550*/  STS [R17+0x140], R8 ;  /* 0x0001400811007388 */ /* 0x0007e80000000800 */
[----:B------:R4:W-:Y:S01]  /*0560*/  STS [R18+0x1c0], R12 ;  /* 0x0001c00c12007388 */ /* 0x0009e20000000800 */
[----:B-1----:R-:W-:-:S02]  /*0570*/  SHF.R.U32.HI R13, RZ, 0x5, R16 ;  /* 0x00000005ff0d7819 */ /* 0x002fc40000011610 */
[----:B------:R-:W-:Y:S02]  /*0580*/  LOP3.LUT R10, R2, 0x7f, RZ, 0xc0, !PT ;  /* 0x0000007f020a7812 */ /* 0x000fe400078ec0ff */
[----:B------:R-:W-:-:S05]  /*0590*/  SGXT.U32 R13, R13, 0x2 ;  /* 0x000000020d0d781a */ /* 0x000fca0000000000 */
[----:B--2---:R-:W-:Y:S01]  /*05a0*/  IMAD.IADD R4, R13, 0x1, R10 ;  /* 0x000000010d047824 */ /* 0x004fe200078e020a */
[C---:B------:R-:W-:Y:S02]  /*05b0*/  LOP3.LUT R5, R10.reuse, 0x80, RZ, 0xfc, !PT ;  /* 0x000000800a057812 */ /* 0x040fe400078efcff */
[----:B------:R-:W-:Y:S02]  /*05c0*/  LOP3.LUT R7, R10, 0x100, RZ, 0xfc, !PT ;  /* 0x000001000a077812 */ /* 0x000fe400078efcff */
[----:B------:R-:W-:Y:S01]  /*05d0*/  LEA R4, R4, UR4, 0x2 ;  /* 0x0000000404047c11 */ /* 0x000fe2000f8e10ff */
[----:B------:R-:W-:Y:S01]  /*05e0*/  BAR.SYNC.DEFER_BLOCKING 0x0 ;  /* 0x0000000000007b1d */ /* 0x000fe20000010000 */
[C---:B------:R-:W-:Y:S02]  /*05f0*/  LOP3.LUT R13, R10.reuse, 0x180, RZ, 0xfc, !PT ;  /* 0x000001800a0d7812 */ /* 0x040fe400078efcff */
[C---:B------:R-:W-:Y:S02]  /*0600*/  LOP3.LUT R15, R10.reuse, 0x200, RZ, 0xfc, !PT ;  /* 0x000002000a0f7812 */ /* 0x040fe400078efcff */
[----:B---3--:R-:W-:-:S02]  /*0610*/  LOP3.LUT R17, R10, 0x280, RZ, 0xfc, !PT ;  /* 0x000002800a117812 */ /* 0x008fc400078efcff */
[-C--:B------:R-:W-:Y:S02]  /*0620*/  LEA.HI R5, R5, R10.reuse, RZ, 0x1b ;  /* 0x0000000a05057211 */ /* 0x080fe400078fd8ff */
[----:B------:R-:W-:Y:S02]  /*0630*/  LOP3.LUT R23, R10, 0x300, RZ, 0xfc, !PT ;  /* 0x000003000a177812 */ /* 0x000fe400078efcff */
[-C--:B------:R-:W-:Y:S02]  /*0640*/  LEA.HI R7, R7, R10.reuse, RZ, 0x1b ;  /* 0x0000000a07077211 */ /* 0x080fe400078fd8ff */
[-C--:B------:R-:W-:Y:S02]  /*0650*/  LEA.HI R13, R13, R10.reuse, RZ, 0x1b ;  /* 0x0000000a0d0d7211 */ /* 0x080fe400078fd8ff */
[-C--:B------:R-:W-:Y:S02]  /*0660*/  LEA.HI R15, R15, R10.reuse, RZ, 0x1b ;  /* 0x0000000a0f0f7211 */ /* 0x080fe400078fd8ff */
[----:B------:R-:W-:-:S02]  /*0670*/  LEA.HI R6, R17, R10, RZ, 0x1b ;  /* 0x0000000a11067211 */ /* 0x000fc400078fd8ff */
[----:B------:R-:W-:Y:S01]  /*0680*/  LEA R5, R5, UR4, 0x2 ;  /* 0x0000000405057c11 */ /* 0x000fe2000f8e10ff */
[----:B------:R-:W1:Y:S01]  /*0690*/  LDS R19, [R4] ;  /* 0x0000000004137984 */ /* 0x000e620000000800 */
[----:B------:R-:W-:Y:S02]  /*06a0*/  LEA.HI R23, R23, R10, RZ, 0x1b ;  /* 0x0000000a17177211 */ /* 0x000fe400078fd8ff */
[----:B------:R-:W-:Y:S01]  /*06b0*/  LEA R8, R7, UR4, 0x2 ;  /* 0x0000000407087c11 */ /* 0x000fe2000f8e10ff */
[----:B------:R-:W2:Y:S01]  /*06c0*/  LDS R21, [R5+0x200] ;  /* 0x0002000005157984 */ /* 0x000ea20000000800 */
[----:B------:R-:W-:Y:S02]  /*06d0*/  LEA R16, R13, UR4, 0x2 ;  /* 0x000000040d107c11 */ /* 0x000fe4000f8e10ff */
[----:B------:R-:W-:Y:S02]  /*06e0*/  LEA R17, R15, UR4, 0x2 ;  /* 0x000000040f117c11 */ /* 0x000fe4000f8e10ff */
[----:B------:R-:W-:Y:S01]  /*06f0*/  LEA R6, R6, UR4, 0x2 ;  /* 0x0000000406067c11 */ /* 0x000fe2000f8e10ff */
[----:B------:R-:W3:Y:S01]  /*0700*/  LDS R8, [R8+0x400] ;  /* 0x0004000008087984 */ /* 0x000ee20000000800 */
[----:B------:R-:W-:-:S02]  /*0710*/  LEA R7, R23, UR4, 0x2 ;  /* 0x0000000417077c11 */ /* 0x000fc4000f8e10ff */
[----:B------:R-:W-:Y:S01]  /*0720*/  SHF.R.U32.HI R11, RZ, 0x5, R2 ;  /* 0x00000005ff0b7819 */ /* 0x000fe20000011602 */
[----:B------:R5:W2:Y:S01]  /*0730*/  LDS R4, [R16+0x600] ;  /* 0x0006000010047984 */ /* 0x000aa20000000800 */
[----:B------:R-:W-:Y:S02]  /*0740*/  LOP3.LUT R9, R3, 0x1f, R2, 0xf8, !PT ;  /* 0x0000001f03097812 */ /* 0x000fe400078ef802 */
[----:B------:R-:W1:Y:S01]  /*0750*/  LDC.64 R2, c[0x0][0x220] ;  /* 0x00008800ff027b82 */ /* 0x000e620000000a00 */
[----:B------:R4:W2:Y:S04]  /*0760*/  LDS R5, [R17+0x800] ;  /* 0x0008000011057984 */ /* 0x0008a80000000800 */
[----:B------:R-:W2:Y:S04]  /*0770*/  LDS R6, [R6+0xa00] ;  /* 0x000a000006067984 */ /* 0x000ea80000000800 */
[----:B------:R-:W2:Y:S01]  /*0780*/  LDS R7, [R7+0xc00] ;  /* 0x000c000007077984 */ /* 0x000ea20000000800 */
[----:B------:R-:W-:-:S02]  /*0790*/  SGXT.U32 R11, R11, 0x2 ;  /* 0x000000020b0b781a */ /* 0x000fc40000000000 */
[----:B------:R-:W-:Y:S02]  /*07a0*/  ISETP.GE.AND P0, PT, R9, 0x31, PT ;  /* 0x000000310900780c */ /* 0x000fe40003f06270 */
[----:B----4-:R-:W-:-:S04]  /*07b0*/  LOP3.LUT R12, R0, R11, RZ, 0xfc, !PT ;  /* 0x0000000b000c7212 */ /* 0x010fc800078efcff */
[C---:B------:R-:W-:Y:S01]  /*07c0*/  ISETP.LT.AND P1, PT, R12.reuse, 0x300, !P0 ;  /* 0x000003000c00780c */ /* 0x040fe20004721270 */
[----:B------:R-:W-:Y:S01]  /*07d0*/  IMAD R9, R12, 0x31, R9 ;  /* 0x000000310c097824 */ /* 0x000fe200078e0209 */
[----:B------:R-:W-:Y:S02]  /*07e0*/  LOP3.LUT R23, R10, 0x380, RZ, 0xfc, !PT ;  /* 0x000003800a177812 */ /* 0x000fe400078efcff */
[----:B------:R-:W-:Y:S02]  /*07f0*/  LOP3.LUT R12, R0, 0x4, R11, 0xfe, !PT ;  /* 0x00000004000c7812 */ /* 0x000fe400078efe0b */
[----:B------:R-:W-:Y:S02]  /*0800*/  LOP3.LUT R13, R0, 0x8, R11, 0xfe, !PT ;  /* 0x00000008000d7812 */ /* 0x000fe400078efe0b */
[----:B------:R-:W-:Y:S02]  /*0810*/  LOP3.LUT R14, R0, 0xc, R11, 0xfe, !PT ;  /* 0x0000000c000e7812 */ /* 0x000fe400078efe0b */
[----:B------:R-:W-:-:S02]  /*0820*/  LOP3.LUT R15, R0, 0x10, R11, 0xfe, !PT ;  /* 0x00000010000f7812 */ /* 0x000fc400078efe0b */
[----:B-----5:R-:W-:Y:S02]  /*0830*/  LOP3.LUT R16, R0, 0x14, R11, 0xfe, !PT ;  /* 0x0000001400107812 */ /* 0x020fe400078efe0b */
[----:B------:R-:W-:Y:S02]  /*0840*/  LOP3.LUT R17, R0, 0x18, R11, 0xfe, !PT ;  /* 0x0000001800117812 */ /* 0x000fe400078efe0b */
[----:B------:R-:W-:Y:S02]  /*0850*/  LOP3.LUT R18, R0, 0x1c, R11, 0xfe, !PT ;  /* 0x0000001c00127812 */ /* 0x000fe400078efe0b */
[----:B------:R-:W-:Y:S01]  /*0860*/  LEA.HI R0, R23, R10, RZ, 0x1b ;  /* 0x0000000a17007211 */ /* 0x000fe200078fd8ff */
[----:B01----:R-:W-:Y:S01]  /*0870*/  IMAD.WIDE R10, R9, 0x4, R2 ;  /* 0x00000004090a7825 */ /* 0x003fe200078e0202 */
[----:B------:R-:W-:Y:S02]  /*0880*/  ISETP.LT.AND P6, PT, R12, 0x300, !P0 ;  /* 0x000003000c00780c */ /* 0x000fe400047c1270 */
[----:B------:R-:W-:-:S02]  /*0890*/  ISETP.LT.AND P5, PT, R13, 0x300, !P0 ;  /* 0x000003000d00780c */ /* 0x000fc400047a1270 */
[----:B------:R-:W-:Y:S01]  /*08a0*/  ISETP.LT.AND P4, PT, R14, 0x300, !P0 ;  /* 0x000003000e00780c */ /* 0x000fe20004781270 */
[----:B------:R-:W-:Y:S01]  /*08b0*/  VIADD R13, R9, 0xc4 ;  /* 0x000000c4090d7836 */ /* 0x000fe20000000000 */
[----:B------:R-:W-:Y:S01]  /*08c0*/  ISETP.LT.AND P3, PT, R15, 0x300, !P0 ;  /* 0x000003000f00780c */ /* 0x000fe20004761270 */
[----:B------:R0:W-:Y:S01]  /*08d0*/  @P1 STG.E desc[UR6][R10.64], R19 ;  /* 0x000000130a001986 */ /* 0x0001e2000c101906 */
[----:B------:R-:W-:Y:S01]  /*08e0*/  ISETP.LT.AND P2, PT, R16, 0x300, !P0 ;  /* 0x000003001000780c */ /* 0x000fe20004741270 */
[----:B------:R-:W-:Y:S01]  /*08f0*/  VIADD R15, R9, 0x188 ;  /* 0x00000188090f7836 */ /* 0x000fe20000000000 */
[----:B------:R-:W-:Y:S01]  /*0900*/  ISETP.LT.AND P1, PT, R17, 0x300, !P0 ;  /* 0x000003001100780c */ /* 0x000fe20004721270 */
[C---:B------:R-:W-:Y:S01]  /*0910*/  VIADD R17, R9.reuse, 0x24c ;  /* 0x0000024c09117836 */ /* 0x040fe20000000000 */
[----:B------:R-:W-:Y:S01]  /*0920*/  ISETP.LT.AND P0, PT, R18, 0x300, !P0 ;  /* 0x000003001200780c */ /* 0x000fe20004701270 */
[----:B------:R-:W-:Y:S02]  /*0930*/  VIADD R23, R9, 0x310 ;  /* 0x0000031009177836 */ /* 0x000fe40000000000 */
[----:B------:R-:W-:-:S04]  /*0940*/  IMAD.WIDE R12, R13, 0x4, R2 ;  /* 0x000000040d0c7825 */ /* 0x000fc800078e0202 */
[----:B------:R-:W-:Y:S02]  /*0950*/  VIADD R25, R9, 0x3d4 ;  /* 0x000003d409197836 */ /* 0x000fe40000000000 */
[----:B------:R-:W-:-:S04]  /*0960*/  IMAD.WIDE R14, R15, 0x4, R2 ;  /* 0x000000040f0e7825 */ /* 0x000fc800078e0202 */
[----:B------:R-:W-:Y:S02]  /*0970*/  VIADD R27, R9, 0x498 ;  /* 0x00000498091b7836 */ /* 0x000fe40000000000 */
[--C-:B------:R-:W-:Y:S01]  /*0980*/  IMAD.WIDE R16, R17, 0x4, R2.reuse ;  /* 0x0000000411107825 */ /* 0x100fe200078e0202 */
[----:B--2---:R1:W-:Y:S03]  /*0990*/  @P6 STG.E desc[UR6][R12.64], R21 ;  /* 0x000000150c006986 */ /* 0x0043e6000c101906 */
[--C-:B0-----:R-:W-:Y:S01]  /*09a0*/  IMAD.WIDE R10, R23, 0x4, R2.reuse ;  /* 0x00000004170a7825 */ /* 0x101fe200078e0202 */
[----:B---3--:R1:W-:Y:S03]  /*09b0*/  @P5 STG.E desc[UR6][R14.64], R8 ;  /* 0x000000080e005986 */ /* 0x0083e6000c101906 */
[--C-:B------:R-:W-:Y:S01]  /*09c0*/  IMAD.WIDE R18, R25, 0x4, R2.reuse ;  /* 0x0000000419127825 */ /* 0x100fe200078e0202 */
[----:B------:R1:W-:Y:S03]  /*09d0*/  @P4 STG.E desc[UR6][R16.64], R4 ;  /* 0x0000000410004986 */ /* 0x0003e6000c101906 */
[----:B------:R-:W-:Y:S01]  /*09e0*/  IMAD.WIDE R22, R27, 0x4, R2 ;  /* 0x000000041b167825 */ /* 0x000fe200078e0202 */
[----:B------:R1:W-:Y:S01]  /*09f0*/  @P3 STG.E desc[UR6][R10.64], R5 ;  /* 0x000000050a003986 */ /* 0x0003e2000c101906 */
[----:B------:R-:W-:-:S03]  /*0a00*/  LEA R0, R0, UR4, 0x2 ;  /* 0x0000000400007c11 */ /* 0x000fc6000f8e10ff */
[----:B------:R1:W-:Y:S04]  /*0a10*/  @P2 STG.E desc[UR6][R18.64], R6 ;  /* 0x0000000612002986 */ /* 0x0003e8000c101906 */
[----:B------:R1:W-:Y:S01]  /*0a20*/  @P1 STG.E desc[UR6][R22.64], R7 ;  /* 0x0000000716001986 */ /* 0x0003e2000c101906 */
[----:B------:R-:W-:Y:S05]  /*0a30*/  @!P0 EXIT ;  /* 0x000000000000894d */ /* 0x000fea0003800000 */
[----:B-1----:R-:W0:Y:S01]  /*0a40*/  LDS R5, [R0+0xe00] ;  /* 0x000e000000057984 */ /* 0x002e220000000800 */
[----:B------:R-:W-:-:S04]  /*0a50*/  VIADD R9, R9, 0x55c ;  /* 0x0000055c09097836 */ /* 0x000fc80000000000 */
[----:B------:R-:W-:-:S05]  /*0a60*/  IMAD.WIDE R2, R9, 0x4, R2 ;  /* 0x0000000409027825 */ /* 0x000fca00078e0202 */
[----:B0-----:R-:W-:Y:S01]  /*0a70*/  STG.E desc[UR6][R2.64], R5 ;  /* 0x0000000502007986 */ /* 0x001fe2000c101906 */
[----:B------:R-:W-:Y:S05]  /*0a80*/  EXIT ;  /* 0x000000000000794d */ /* 0x000fea0003800000 */
.L_x_0:
[----:B------:R-:W-:-:S00]  /*0a90*/  BRA `(.L_x_0) ;  /* 0xfffffffc00fc7947 */ /* 0x000fc0000383ffff */
[----:B------:R-:W-:-:S00]  /*0aa0*/  NOP ;  /* 0x0000000000007918 */ /* 0x000fc00000000000 */
        /* <DEDUP_REMOVED lines=13> */
.L_x_1:


//--------------------- .nv.shared.triton_poi_fused_convolution_relu_5 --------------------------
	.section	.nv.shared.triton_poi_fused_convolution_relu_5,"aw",@nobits
	.sectionflags	@""
	.align	16
	.zero		1024


//--------------------- .nv.constant0.triton_poi_fused_convolution_relu_5 --------------------------
	.section	.nv.constant0.triton_poi_fused_convolution_relu_5,"a",@progbits
	.sectionflags	@""
	.align	4
.nv.constant0.triton_poi_fused_convolution_relu_5:
	.zero		560
